	.headerflags	@"EF_CUDA_TEXMODE_UNIFIED EF_CUDA_64BIT_ADDRESS EF_CUDA_ACCELERATORS EF_CUDA_SM90 EF_CUDA_VIRTUAL_SM(EF_CUDA_SM90)"
	.elftype	@"ET_EXEC"


//--------------------- .nv.info                  --------------------------
	.section	.nv.info,"",@"SHT_CUDA_INFO"
	.align	4


	//----- nvinfo : EIATTR_REGCOUNT
	.align		4
        /*0000*/ 	.byte	0x04, 0x2f
        /*0002*/ 	.short	(.L_1 - .L_0)
	.align		4
.L_0:
        /*0004*/ 	.word	index@(triton_poi_fused__unsafe_index_add_mul_sub_98)
        /*0008*/ 	.word	0x00000019


	//----- nvinfo : EIATTR_MIN_STACK_SIZE
	.align		4
.L_1:
        /*000c*/ 	.byte	0x04, 0x12
        /*000e*/ 	.short	(.L_3 - .L_2)
	.align		4
.L_2:
        /*0010*/ 	.word	index@(triton_poi_fused__unsafe_index_add_mul_sub_98)
        /*0014*/ 	.word	0x00000000


	//----- nvinfo : EIATTR_FRAME_SIZE
	.align		4
.L_3:
        /*0018*/ 	.byte	0x04, 0x11
        /*001a*/ 	.short	(.L_5 - .L_4)
	.align		4
.L_4:
        /*001c*/ 	.word	index@(triton_poi_fused__unsafe_index_add_mul_sub_98)
        /*0020*/ 	.word	0x00000000


	//----- nvinfo : EIATTR_MIN_STACK_SIZE
	.align		4
.L_5:
        /*0024*/ 	.byte	0x04, 0x12
        /*0026*/ 	.short	(.L_7 - .L_6)
	.align		4
.L_6:
        /*0028*/ 	.word	index@(triton_poi_fused__unsafe_index_add_mul_sub_98)
        /*002c*/ 	.word	0x00000000
.L_7:


//--------------------- .nv.info.triton_poi_fused__unsafe_index_add_mul_sub_98 --------------------------
	.section	.nv.info.triton_poi_fused__unsafe_index_add_mul_sub_98,"",@"SHT_CUDA_INFO"
	.sectionflags	@""
	.align	4


	//----- nvinfo : EIATTR_CUDA_API_VERSION
	.align		4
        /*0000*/ 	.byte	0x04, 0x37
        /*0002*/ 	.short	(.L_9 - .L_8)
.L_8:
        /*0004*/ 	.word	0x0000007c


	//----- nvinfo : EIATTR_KPARAM_INFO
	.align		4
.L_9:
        /*0008*/ 	.byte	0x04, 0x17
        /*000a*/ 	.short	(.L_11 - .L_10)
.L_10:
        /*000c*/ 	.word	0x00000000
        /*0010*/ 	.short	0x0006
        /*0012*/ 	.short	0x0030
        /*0014*/ 	.byte	0x00, 0xf0, 0x11, 0x00


	//----- nvinfo : EIATTR_KPARAM_INFO
	.align		4
.L_11:
        /*0018*/ 	.byte	0x04, 0x17
        /*001a*/ 	.short	(.L_13 - .L_12)
.L_12:
        /*001c*/ 	.word	0x00000000
        /*0020*/ 	.short	0x0005
        /*0022*/ 	.short	0x0028
        /*0024*/ 	.byte	0x00, 0xf4, 0x21, 0x00


	//----- nvinfo : EIATTR_KPARAM_INFO
	.align		4
.L_13:
        /*0028*/ 	.byte	0x04, 0x17
        /*002a*/ 	.short	(.L_15 - .L_14)
.L_14:
        /*002c*/ 	.word	0x00000000
        /*0030*/ 	.short	0x0004
        /*0032*/ 	.short	0x0020
        /*0034*/ 	.byte	0x00, 0xf4, 0x21, 0x00


	//----- nvinfo : EIATTR_KPARAM_INFO
	.align		4
.L_15:
        /*0038*/ 	.byte	0x04, 0x17
        /*003a*/ 	.short	(.L_17 - .L_16)
.L_16:
        /*003c*/ 	.word	0x00000000
        /*0040*/ 	.short	0x0003
        /*0042*/ 	.short	0x0018
        /*0044*/ 	.byte	0x00, 0xf4, 0x21, 0x00


	//----- nvinfo : EIATTR_KPARAM_INFO
	.align		4
.L_17:
        /*0048*/ 	.byte	0x04, 0x17
        /*004a*/ 	.short	(.L_19 - .L_18)
.L_18:
        /*004c*/ 	.word	0x00000000
        /*0050*/ 	.short	0x0002
        /*0052*/ 	.short	0x0010
        /*0054*/ 	.byte	0x00, 0xf4, 0x21, 0x00


	//----- nvinfo : EIATTR_KPARAM_INFO
	.align		4
.L_19:
        /*0058*/ 	.byte	0x04, 0x17
        /*005a*/ 	.short	(.L_21 - .L_20)
.L_20:
        /*005c*/ 	.word	0x00000000
        /*0060*/ 	.short	0x0001
        /*0062*/ 	.short	0x0008
        /*0064*/ 	.byte	0x00, 0xf4, 0x21, 0x00


	//----- nvinfo : EIATTR_KPARAM_INFO
	.align		4
.L_21:
        /*0068*/ 	.byte	0x04, 0x17
        /*006a*/ 	.short	(.L_23 - .L_22)
.L_22:
        /*006c*/ 	.word	0x00000000
        /*0070*/ 	.short	0x0000
        /*0072*/ 	.short	0x0000
        /*0074*/ 	.byte	0x00, 0xf4, 0x21, 0x00


	//----- nvinfo : EIATTR_SPARSE_MMA_MASK
	.align		4
.L_23:
        /*0078*/ 	.byte	0x03, 0x50
        /*007a*/ 	.short	0x0000


	//----- nvinfo : EIATTR_MAXREG_COUNT
	.align		4
        /*007c*/ 	.byte	0x03, 0x1b
        /*007e*/ 	.short	0x00ff


	//----- nvinfo : EIATTR_EXIT_INSTR_OFFSETS
	.align		4
        /*0080*/ 	.byte	0x04, 0x1c
        /*0082*/ 	.short	(.L_25 - .L_24)


	//   ....[0]....
.L_24:
        /*0084*/ 	.word	0x000004e0


	//----- nvinfo : EIATTR_REQNTID
	.align		4
.L_25:
        /*0088*/ 	.byte	0x04, 0x10
        /*008a*/ 	.short	(.L_27 - .L_26)
.L_26:
        /*008c*/ 	.word	0x00000100
        /*0090*/ 	.word	0x00000001
        /*0094*/ 	.word	0x00000001


	//----- nvinfo : EIATTR_CBANK_PARAM_SIZE
	.align		4
.L_27:
        /*0098*/ 	.byte	0x03, 0x19
        /*009a*/ 	.short	0x0034


	//----- nvinfo : EIATTR_PARAM_CBANK
	.align		4
        /*009c*/ 	.byte	0x04, 0x0a
        /*009e*/ 	.short	(.L_29 - .L_28)
	.align		4
.L_28:
        /*00a0*/ 	.word	index@(.nv.constant0.triton_poi_fused__unsafe_index_add_mul_sub_98)
        /*00a4*/ 	.short	0x0210
        /*00a6*/ 	.short	0x0034


	//----- nvinfo : EIATTR_SW_WAR
	.align		4
.L_29:
        /*00a8*/ 	.byte	0x04, 0x36
        /*00aa*/ 	.short	(.L_31 - .L_30)
.L_30:
        /*00ac*/ 	.word	0x00000008
.L_31:


//--------------------- .nv.callgraph             --------------------------
	.section	.nv.callgraph,"",@"SHT_CUDA_CALLGRAPH"
	.align	4
	.sectionentsize	8
	.align		4
        /*0000*/ 	.word	0x00000000
	.align		4
        /*0004*/ 	.word	0xffffffff
	.align		4
        /*0008*/ 	.word	0x00000000
	.align		4
        /*000c*/ 	.word	0xfffffffe
	.align		4
        /*0010*/ 	.word	0x00000000
	.align		4
        /*0014*/ 	.word	0xfffffffd
	.align		4
        /*0018*/ 	.word	0x00000000
	.align		4
        /*001c*/ 	.word	0xfffffffc


//--------------------- .text.triton_poi_fused__unsafe_index_add_mul_sub_98 --------------------------
	.section	.text.triton_poi_fused__unsafe_index_add_mul_sub_98,"ax",@progbits
	.align	128
        .global         triton_poi_fused__unsafe_index_add_mul_sub_98
        .type           triton_poi_fused__unsafe_index_add_mul_sub_98,@function
        .size           triton_poi_fused__unsafe_index_add_mul_sub_98,(.L_x_1 - triton_poi_fused__unsafe_index_add_mul_sub_98)
        .other          triton_poi_fused__unsafe_index_add_mul_sub_98,@"STO_CUDA_ENTRY STV_DEFAULT"
triton_poi_fused__unsafe_index_add_mul_sub_98:
.text.triton_poi_fused__unsafe_index_add_mul_sub_98:
[----:B------:R-:W-:Y:S01]  /*0000*/  LDC R1, c[0x0][0x28] ;  /* 0x00000a00ff017b82 */ /* 0x000fe20000000800 */
[----:B------:R-:W1:Y:S07]  /*0010*/  S2R R0, SR_TID.X ;  /* 0x0000000000007919 */ /* 0x000e6e0000002100 */
[----:B------:R-:W2:Y:S01]  /*0020*/  LDC.64 R14, c[0x0][0x210] ;  /* 0x00008400ff0e7b82 */ /* 0x000ea20000000a00 */
[----:B------:R-:W-:Y:S01]  /*0030*/  ULDC.64 UR4, c[0x0][0x208] ;  /* 0x0000820000047ab9 */ /* 0x000fe20000000a00 */
[----:B------:R-:W-:Y:S01]  /*0040*/  ULDC.64 UR6, c[0x0][0x220] ;  /* 0x0000880000067ab9 */ /* 0x000fe20000000a00 */
[----:B------:R-:W3:Y:S05]  /*0050*/  S2R R3, SR_CTAID.X ;  /* 0x0000000000037919 */ /* 0x000eea0000002500 */
[----:B------:R-:W4:Y:S01]  /*0060*/  LDC.64 R8, c[0x0][0x218] ;  /* 0x00008600ff087b82 */ /* 0x000f220000000a00 */
[----:B-1----:R-:W-:-:S05]  /*0070*/  IMAD.SHL.U32 R0, R0, 0x2, RZ ;  /* 0x0000000200007824 */ /* 0x002fca00078e00ff */
[----:B------:R-:W-:-:S05]  /*0080*/  LOP3.LUT R0, R0, 0x1fe, RZ, 0xc0, !PT ;  /* 0x000001fe00007812 */ /* 0x000fca00078ec0ff */
[----:B---3--:R-:W-:-:S05]  /*0090*/  IMAD R0, R3, 0x200, R0 ;  /* 0x0000020003007824 */ /* 0x008fca00078e0200 */
[----:B------:R-:W-:-:S04]  /*00a0*/  SHF.R.S32.HI R5, RZ, 0x1f, R0 ;  /* 0x0000001fff057819 */ /* 0x000fc80000011400 */
[----:B------:R-:W-:-:S04]  /*00b0*/  LEA.HI R2, R5, R0, RZ, 0x4 ;  /* 0x0000000005027211 */ /* 0x000fc800078f20ff */
[----:B------:R-:W-:Y:S02]  /*00c0*/  SHF.R.S32.HI R4, RZ, 0x4, R2 ;  /* 0x00000004ff047819 */ /* 0x000fe40000011402 */
[----:B------:R-:W-:Y:S02]  /*00d0*/  LOP3.LUT R7, R2, 0xfffffff0, RZ, 0xc0, !PT ;  /* 0xfffffff002077812 */ /* 0x000fe400078ec0ff */
[----:B------:R-:W-:-:S04]  /*00e0*/  LEA.HI R5, R4, R4, RZ, 0x4 ;  /* 0x0000000404057211 */ /* 0x000fc800078f20ff */
[----:B------:R-:W-:-:S05]  /*00f0*/  LOP3.LUT R5, R5, 0xfffffff0, RZ, 0xc0, !PT ;  /* 0xfffffff005057812 */ /* 0x000fca00078ec0ff */
[----:B------:R-:W-:-:S04]  /*0100*/  IMAD.IADD R5, R4, 0x1, -R5 ;  /* 0x0000000104057824 */ /* 0x000fc800078e0a05 */
[----:B--2---:R-:W-:Y:S02]  /*0110*/  IMAD.WIDE R14, R5, 0x8, R14 ;  /* 0x00000008050e7825 */ /* 0x004fe400078e020e */
[----:B------:R-:W1:Y:S04]  /*0120*/  LDC.64 R4, c[0x0][0x228] ;  /* 0x00008a00ff047b82 */ /* 0x000e680000000a00 */
[----:B------:R-:W2:Y:S01]  /*0130*/  LDG.E.EL.64 R14, desc[UR4][R14.64] ;  /* 0x000000040e0e7981 */ /* 0x000ea2000c2e1b00 */
[----:B------:R-:W-:-:S04]  /*0140*/  IMAD.IADD R12, R0, 0x1, -R7 ;  /* 0x00000001000c7824 */ /* 0x000fc800078e0a07 */
[----:B----4-:R-:W-:-:S06]  /*0150*/  IMAD.WIDE R8, R12, 0x8, R8 ;  /* 0x000000080c087825 */ /* 0x010fcc00078e0208 */
[----:B------:R-:W3:Y:S01]  /*0160*/  LDG.E.EL.128 R8, desc[UR4][R8.64] ;  /* 0x0000000408087981 */ /* 0x000ee2000c2e1d00 */
[----:B-1----:R-:W-:-:S06]  /*0170*/  IMAD.WIDE R4, R12, 0x8, R4 ;  /* 0x000000080c047825 */ /* 0x002fcc00078e0204 */
[----:B------:R-:W4:Y:S01]  /*0180*/  LDG.E.EL.128 R4, desc[UR4][R4.64] ;  /* 0x0000000404047981 */ /* 0x000f22000c2e1d00 */
[----:B------:R-:W-:-:S04]  /*0190*/  SHF.R.S32.HI R3, RZ, 0x16, R3 ;  /* 0x00000016ff037819 */ /* 0x000fc80000011403 */
[----:B------:R-:W-:-:S04]  /*01a0*/  SGXT R3, R3, 0x1 ;  /* 0x000000010303781a */ /* 0x000fc80000000200 */
[----:B------:R-:W-:Y:S02]  /*01b0*/  LEA.HI R3, R3, R0, RZ, 0x8 ;  /* 0x0000000003037211 */ /* 0x000fe400078f40ff */
[----:B--2---:R-:W-:-:S04]  /*01c0*/  SHF.R.U32.HI R13, RZ, 0x1c, R15 ;  /* 0x0000001cff0d7819 */ /* 0x004fc8000001160f */
[----:B------:R-:W-:-:S04]  /*01d0*/  LOP3.LUT R13, R13, 0x8, RZ, 0xc0, !PT ;  /* 0x000000080d0d7812 */ /* 0x000fc800078ec0ff */
[----:B------:R-:W-:Y:S02]  /*01e0*/  IADD3 R16, P0, R14, R13, RZ ;  /* 0x0000000d0e107210 */ /* 0x000fe40007f1e0ff */
[----:B---3--:R-:W-:-:S03]  /*01f0*/  SHF.R.U32.HI R19, RZ, 0x1a, R9 ;  /* 0x0000001aff137819 */ /* 0x008fc60000011609 */
[----:B------:R-:W-:Y:S01]  /*0200*/  IMAD.X R13, RZ, RZ, R15, P0 ;  /* 0x000000ffff0d7224 */ /* 0x000fe200000e060f */
[----:B------:R-:W-:Y:S01]  /*0210*/  LEA R2, P0, R8, UR6, 0x2 ;  /* 0x0000000608027c11 */ /* 0x000fe2000f8010ff */
[----:B------:R-:W-:Y:S01]  /*0220*/  IMAD.SHL.U32 R14, R16, 0x20, RZ ;  /* 0x00000020100e7824 */ /* 0x000fe200078e00ff */
[----:B------:R-:W-:Y:S02]  /*0230*/  SHF.R.U32.HI R15, RZ, 0x1a, R11 ;  /* 0x0000001aff0f7819 */ /* 0x000fe4000001160b */
[----:B------:R-:W-:Y:S02]  /*0240*/  LEA R17, P1, R10, UR6, 0x2 ;  /* 0x000000060a117c11 */ /* 0x000fe4000f8210ff */
[----:B------:R-:W-:Y:S02]  /*0250*/  LEA.HI.X R18, R8, UR7, R9, 0x2, P0 ;  /* 0x0000000708127c11 */ /* 0x000fe400080f1409 */
[----:B------:R-:W-:Y:S02]  /*0260*/  SHF.L.U64.HI R13, R16, 0x5, R13 ;  /* 0x00000005100d7819 */ /* 0x000fe4000001020d */
[----:B------:R-:W-:-:S02]  /*0270*/  LOP3.LUT R15, R15, 0x20, RZ, 0xc0, !PT ;  /* 0x000000200f0f7812 */ /* 0x000fc400078ec0ff */
[----:B----4-:R-:W-:Y:S02]  /*0280*/  LEA R9, P4, R4, UR6, 0x2 ;  /* 0x0000000604097c11 */ /* 0x010fe4000f8810ff */
[----:B------:R-:W-:Y:S02]  /*0290*/  LEA.HI.X R16, R10, UR7, R11, 0x2, P1 ;  /* 0x000000070a107c11 */ /* 0x000fe400088f140b */
[--C-:B------:R-:W-:Y:S02]  /*02a0*/  SHF.R.U32.HI R11, RZ, 0x1a, R5.reuse ;  /* 0x0000001aff0b7819 */ /* 0x100fe40000011605 */
[----:B------:R-:W-:Y:S02]  /*02b0*/  LEA.HI.X R20, R4, UR7, R5, 0x2, P4 ;  /* 0x0000000704147c11 */ /* 0x000fe4000a0f1405 */
[----:B------:R-:W1:Y:S01]  /*02c0*/  LDC.64 R4, c[0x0][0x230] ;  /* 0x00008c00ff047b82 */ /* 0x000e620000000a00 */
[----:B------:R-:W-:Y:S02]  /*02d0*/  IADD3 R8, P2, P3, R14, R17, R15 ;  /* 0x000000110e087210 */ /* 0x000fe40007b5e00f */
[----:B------:R-:W-:-:S02]  /*02e0*/  LOP3.LUT R19, R19, 0x20, RZ, 0xc0, !PT ;  /* 0x0000002013137812 */ /* 0x000fc400078ec0ff */
[----:B------:R-:W-:Y:S02]  /*02f0*/  LEA R15, P4, R6, UR6, 0x2 ;  /* 0x00000006060f7c11 */ /* 0x000fe4000f8810ff */
[----:B------:R-:W-:Y:S02]  /*0300*/  SHF.R.U32.HI R10, RZ, 0x1a, R7 ;  /* 0x0000001aff0a7819 */ /* 0x000fe40000011607 */
[----:B------:R-:W-:Y:S02]  /*0310*/  LOP3.LUT R11, R11, 0x20, RZ, 0xc0, !PT ;  /* 0x000000200b0b7812 */ /* 0x000fe400078ec0ff */
[----:B------:R-:W-:Y:S02]  /*0320*/  IADD3 R2, P0, P1, R14, R2, R19 ;  /* 0x000000020e027210 */ /* 0x000fe4000791e013 */
[----:B------:R-:W-:Y:S02]  /*0330*/  LEA.HI.X R22, R6, UR7, R7, 0x2, P4 ;  /* 0x0000000706167c11 */ /* 0x000fe4000a0f1407 */
[----:B------:R-:W-:-:S02]  /*0340*/  LOP3.LUT R7, R10, 0x20, RZ, 0xc0, !PT ;  /* 0x000000200a077812 */ /* 0x000fc400078ec0ff */
[C---:B------:R-:W-:Y:S02]  /*0350*/  IADD3 R6, P4, P5, R14.reuse, R9, R11 ;  /* 0x000000090e067210 */ /* 0x040fe40007d9e00b */
[----:B------:R-:W-:Y:S02]  /*0360*/  SHF.R.S32.HI R11, RZ, 0x8, R3 ;  /* 0x00000008ff0b7819 */ /* 0x000fe40000011403 */
[----:B------:R-:W-:Y:S02]  /*0370*/  IADD3.X R3, R13, R18, RZ, P0, P1 ;  /* 0x000000120d037210 */ /* 0x000fe400007e24ff */
[----:B------:R-:W-:Y:S01]  /*0380*/  IADD3 R10, P0, P1, R14, R15, R7 ;  /* 0x0000000f0e0a7210 */ /* 0x000fe2000791e007 */
[----:B------:R-:W-:Y:S01]  /*0390*/  IMAD.SHL.U32 R15, R11, 0x40, RZ ;  /* 0x000000400b0f7824 */ /* 0x000fe200078e00ff */
[C---:B------:R-:W-:Y:S02]  /*03a0*/  IADD3.X R9, R13.reuse, R16, RZ, P2, P3 ;  /* 0x000000100d097210 */ /* 0x040fe400017e64ff */
[----:B------:R-:W-:Y:S01]  /*03b0*/  IADD3.X R7, R13, R20, RZ, P4, P5 ;  /* 0x000000140d077210 */ /* 0x000fe200027ea4ff */
[----:B------:R-:W-:Y:S01]  /*03c0*/  IMAD.WIDE R2, R15, 0x4, R2 ;  /* 0x000000040f027825 */ /* 0x000fe200078e0202 */
[----:B------:R-:W-:-:S03]  /*03d0*/  IADD3.X R11, R13, R22, RZ, P0, P1 ;  /* 0x000000160d0b7210 */ /* 0x000fc600007e24ff */
[C---:B------:R-:W-:Y:S02]  /*03e0*/  IMAD.WIDE R8, R15.reuse, 0x4, R8 ;  /* 0x000000040f087825 */ /* 0x040fe400078e0208 */
[----:B------:R-:W2:Y:S02]  /*03f0*/  LDG.E.EL R3, desc[UR4][R2.64] ;  /* 0x0000000402037981 */ /* 0x000ea4000c2e1900 */
[C---:B------:R-:W-:Y:S02]  /*0400*/  IMAD.WIDE R6, R15.reuse, 0x4, R6 ;  /* 0x000000040f067825 */ /* 0x040fe400078e0206 */
[----:B------:R-:W3:Y:S02]  /*0410*/  LDG.E.EL R8, desc[UR4][R8.64] ;  /* 0x0000000408087981 */ /* 0x000ee4000c2e1900 */
[----:B------:R-:W-:Y:S02]  /*0420*/  IMAD.WIDE R10, R15, 0x4, R10 ;  /* 0x000000040f0a7825 */ /* 0x000fe400078e020a */
[----:B------:R-:W2:Y:S02]  /*0430*/  LDG.E.EL R6, desc[UR4][R6.64] ;  /* 0x0000000406067981 */ /* 0x000ea4000c2e1900 */
[----:B-1----:R-:W-:-:S02]  /*0440*/  IMAD.WIDE R4, R12, 0x4, R4 ;  /* 0x000000040c047825 */ /* 0x002fc400078e0204 */
[----:B------:R-:W3:Y:S01]  /*0450*/  LDG.E.EL R11, desc[UR4][R10.64] ;  /* 0x000000040a0b7981 */ /* 0x000ee2000c2e1900 */
[----:B------:R-:W1:Y:S03]  /*0460*/  LDC.64 R12, c[0x0][0x238] ;  /* 0x00008e00ff0c7b82 */ /* 0x000e660000000a00 */
[----:B------:R-:W4:Y:S01]  /*0470*/  LDG.E.EL.64 R4, desc[UR4][R4.64] ;  /* 0x0000000404047981 */ /* 0x000f22000c2e1b00 */
[----:B-1----:R-:W-:-:S04]  /*0480*/  IMAD.WIDE R12, R0, 0x4, R12 ;  /* 0x00000004000c7825 */ /* 0x002fc800078e020c */
[----:B--2---:R-:W-:Y:S01]  /*0490*/  FADD R14, -R3, R6 ;  /* 0x00000006030e7221 */ /* 0x004fe20000000100 */
[----:B---3--:R-:W-:-:S03]  /*04a0*/  FADD R15, -R8, R11 ;  /* 0x0000000b080f7221 */ /* 0x008fc60000000100 */
[----:B----4-:R-:W-:Y:S01]  /*04b0*/  FFMA R14, R4, R14, R3 ;  /* 0x0000000e040e7223 */ /* 0x010fe20000000003 */
[----:B------:R-:W-:-:S05]  /*04c0*/  FFMA R15, R5, R15, R8 ;  /* 0x0000000f050f7223 */ /* 0x000fca0000000008 */
[----:B------:R-:W-:Y:S01]  /*04d0*/  STG.E.64 desc[UR4][R12.64], R14 ;  /* 0x0000000e0c007986 */ /* 0x000fe2000c101b04 */
[----:B------:R-:W-:Y:S05]  /*04e0*/  EXIT ;  /* 0x000000000000794d */ /* 0x000fea0003800000 */
.L_x_0:
[----:B------:R-:W-:-:S00]  /*04f0*/  BRA `(.L_x_0) ;  /* 0xfffffffc00fc7947 */ /* 0x000fc0000383ffff */
[----:B------:R-:W-:-:S00]  /*0500*/  NOP ;  /* 0x0000000000007918 */ /* 0x000fc00000000000 */
[----:B------:R-:W-:-:S00]  /*0510*/  NOP ;  /* 0x0000000000007918 */ /* 0x000fc00000000000 */
[----:B------:R-:W-:-:S00]  /*0520*/  NOP ;  /* 0x0000000000007918 */ /* 0x000fc00000000000 */
[----:B------:R-:W-:-:S00]  /*0530*/  NOP ;  /* 0x0000000000007918 */ /* 0x000fc00000000000 */
[----:B------:R-:W-:-:S00]  /*0540*/  NOP ;  /* 0x0000000000007918 */ /* 0x000fc00000000000 */
[----:B------:R-:W-:-:S00]  /*0550*/  NOP ;  /* 0x0000000000007918 */ /* 0x000fc00000000000 */
[----:B------:R-:W-:-:S00]  /*0560*/  NOP ;  /* 0x0000000000007918 */ /* 0x000fc00000000000 */
[----:B------:R-:W-:-:S00]  /*0570*/  NOP ;  /* 0x0000000000007918 */ /* 0x000fc00000000000 */
.L_x_1:


//--------------------- .nv.constant0.triton_poi_fused__unsafe_index_add_mul_sub_98 --------------------------
	.section	.nv.constant0.triton_poi_fused__unsafe_index_add_mul_sub_98,"a",@progbits
	.sectionflags	@""
	.align	4
.nv.constant0.triton_poi_fused__unsafe_index_add_mul_sub_98:
	.zero		580
